	.headerflags	@"EF_CUDA_TEXMODE_UNIFIED EF_CUDA_64BIT_ADDRESS EF_CUDA_ACCELERATORS EF_CUDA_SM90 EF_CUDA_VIRTUAL_SM(EF_CUDA_SM90)"
	.elftype	@"ET_EXEC"


//--------------------- .nv.info                  --------------------------
	.section	.nv.info,"",@"SHT_CUDA_INFO"
	.align	4


	//----- nvinfo : EIATTR_REGCOUNT
	.align		4
        /*0000*/ 	.byte	0x04, 0x2f
        /*0002*/ 	.short	(.L_2 - .L_1)
	.align		4
.L_1:
        /*0004*/ 	.word	index@(triton_poi_fused_native_group_norm_relu_27)
        /*0008*/ 	.word	0x00000012


	//----- nvinfo : EIATTR_MIN_STACK_SIZE
	.align		4
.L_2:
        /*000c*/ 	.byte	0x04, 0x12
        /*000e*/ 	.short	(.L_4 - .L_3)
	.align		4
.L_3:
        /*0010*/ 	.word	index@(triton_poi_fused_native_group_norm_relu_27)
        /*0014*/ 	.word	0x00000000


	//----- nvinfo : EIATTR_FRAME_SIZE
	.align		4
.L_4:
        /*0018*/ 	.byte	0x04, 0x11
        /*001a*/ 	.short	(.L_6 - .L_5)
	.align		4
.L_5:
        /*001c*/ 	.word	index@(triton_poi_fused_native_group_norm_relu_27)
        /*0020*/ 	.word	0x00000000


	//----- nvinfo : EIATTR_MIN_STACK_SIZE
	.align		4
.L_6:
        /*0024*/ 	.byte	0x04, 0x12
        /*0026*/ 	.short	(.L_8 - .L_7)
	.align		4
.L_7:
        /*0028*/ 	.word	index@(triton_poi_fused_native_group_norm_relu_27)
        /*002c*/ 	.word	0x00000000
.L_8:


//--------------------- .nv.info.triton_poi_fused_native_group_norm_relu_27 --------------------------
	.section	.nv.info.triton_poi_fused_native_group_norm_relu_27,"",@"SHT_CUDA_INFO"
	.sectionflags	@""
	.align	4


	//----- nvinfo : EIATTR_CUDA_API_VERSION
	.align		4
        /*0000*/ 	.byte	0x04, 0x37
        /*0002*/ 	.short	(.L_10 - .L_9)
.L_9:
        /*0004*/ 	.word	0x0000007c


	//----- nvinfo : EIATTR_KPARAM_INFO
	.align		4
.L_10:
        /*0008*/ 	.byte	0x04, 0x17
        /*000a*/ 	.short	(.L_12 - .L_11)
.L_11:
        /*000c*/ 	.word	0x00000000
        /*0010*/ 	.short	0x0006
        /*0012*/ 	.short	0x0030
        /*0014*/ 	.byte	0x00, 0xf0, 0x11, 0x00


	//----- nvinfo : EIATTR_KPARAM_INFO
	.align		4
.L_12:
        /*0018*/ 	.byte	0x04, 0x17
        /*001a*/ 	.short	(.L_14 - .L_13)
.L_13:
        /*001c*/ 	.word	0x00000000
        /*0020*/ 	.short	0x0005
        /*0022*/ 	.short	0x0028
        /*0024*/ 	.byte	0x00, 0xf4, 0x21, 0x00


	//----- nvinfo : EIATTR_KPARAM_INFO
	.align		4
.L_14:
        /*0028*/ 	.byte	0x04, 0x17
        /*002a*/ 	.short	(.L_16 - .L_15)
.L_15:
        /*002c*/ 	.word	0x00000000
        /*0030*/ 	.short	0x0004
        /*0032*/ 	.short	0x0020
        /*0034*/ 	.byte	0x00, 0xf4, 0x21, 0x00


	//----- nvinfo : EIATTR_KPARAM_INFO
	.align		4
.L_16:
        /*0038*/ 	.byte	0x04, 0x17
        /*003a*/ 	.short	(.L_18 - .L_17)
.L_17:
        /*003c*/ 	.word	0x00000000
        /*0040*/ 	.short	0x0003
        /*0042*/ 	.short	0x0018
        /*0044*/ 	.byte	0x00, 0xf4, 0x21, 0x00


	//----- nvinfo : EIATTR_KPARAM_INFO
	.align		4
.L_18:
        /*0048*/ 	.byte	0x04, 0x17
        /*004a*/ 	.short	(.L_20 - .L_19)
.L_19:
        /*004c*/ 	.word	0x00000000
        /*0050*/ 	.short	0x0002
        /*0052*/ 	.short	0x0010
        /*0054*/ 	.byte	0x00, 0xf4, 0x21, 0x00


	//----- nvinfo : EIATTR_KPARAM_INFO
	.align		4
.L_20:
        /*0058*/ 	.byte	0x04, 0x17
        /*005a*/ 	.short	(.L_22 - .L_21)
.L_21:
        /*005c*/ 	.word	0x00000000
        /*0060*/ 	.short	0x0001
        /*0062*/ 	.short	0x0008
        /*0064*/ 	.byte	0x00, 0xf4, 0x21, 0x00


	//----- nvinfo : EIATTR_KPARAM_INFO
	.align		4
.L_22:
        /*0068*/ 	.byte	0x04, 0x17
        /*006a*/ 	.short	(.L_24 - .L_23)
.L_23:
        /*006c*/ 	.word	0x00000000
        /*0070*/ 	.short	0x0000
        /*0072*/ 	.short	0x0000
        /*0074*/ 	.byte	0x00, 0xf4, 0x21, 0x00


	//----- nvinfo : EIATTR_SPARSE_MMA_MASK
	.align		4
.L_24:
        /*0078*/ 	.byte	0x03, 0x50
        /*007a*/ 	.short	0x0000


	//----- nvinfo : EIATTR_MAXREG_COUNT
	.align		4
        /*007c*/ 	.byte	0x03, 0x1b
        /*007e*/ 	.short	0x00ff


	//----- nvinfo : EIATTR_EXIT_INSTR_OFFSETS
	.align		4
        /*0080*/ 	.byte	0x04, 0x1c
        /*0082*/ 	.short	(.L_26 - .L_25)


	//   ....[0]....
.L_25:
        /*0084*/ 	.word	0x00000350


	//----- nvinfo : EIATTR_REQNTID
	.align		4
.L_26:
        /*0088*/ 	.byte	0x04, 0x10
        /*008a*/ 	.short	(.L_28 - .L_27)
.L_27:
        /*008c*/ 	.word	0x00000080
        /*0090*/ 	.word	0x00000001
        /*0094*/ 	.word	0x00000001


	//----- nvinfo : EIATTR_CBANK_PARAM_SIZE
	.align		4
.L_28:
        /*0098*/ 	.byte	0x03, 0x19
        /*009a*/ 	.short	0x0034


	//----- nvinfo : EIATTR_PARAM_CBANK
	.align		4
        /*009c*/ 	.byte	0x04, 0x0a
        /*009e*/ 	.short	(.L_30 - .L_29)
	.align		4
.L_29:
        /*00a0*/ 	.word	index@(.nv.constant0.triton_poi_fused_native_group_norm_relu_27)
        /*00a4*/ 	.short	0x0210
        /*00a6*/ 	.short	0x0034


	//----- nvinfo : EIATTR_SW_WAR
	.align		4
.L_30:
        /*00a8*/ 	.byte	0x04, 0x36
        /*00aa*/ 	.short	(.L_32 - .L_31)
.L_31:
        /*00ac*/ 	.word	0x00000008
.L_32:


//--------------------- .nv.callgraph             --------------------------
	.section	.nv.callgraph,"",@"SHT_CUDA_CALLGRAPH"
	.align	4
	.sectionentsize	8
	.align		4
        /*0000*/ 	.word	0x00000000
	.align		4
        /*0004*/ 	.word	0xffffffff
	.align		4
        /*0008*/ 	.word	0x00000000
	.align		4
        /*000c*/ 	.word	0xfffffffe
	.align		4
        /*0010*/ 	.word	0x00000000
	.align		4
        /*0014*/ 	.word	0xfffffffd
	.align		4
        /*0018*/ 	.word	0x00000000
	.align		4
        /*001c*/ 	.word	0xfffffffc


//--------------------- .nv.constant4             --------------------------
	.section	.nv.constant4,"a",@progbits
	.align	8
	.align		8
.nv.constant4:
        /*0000*/ 	.dword	_$_str


//--------------------- .text.triton_poi_fused_native_group_norm_relu_27 --------------------------
	.section	.text.triton_poi_fused_native_group_norm_relu_27,"ax",@progbits
	.align	128
        .global         triton_poi_fused_native_group_norm_relu_27
        .type           triton_poi_fused_native_group_norm_relu_27,@function
        .size           triton_poi_fused_native_group_norm_relu_27,(.L_x_1 - triton_poi_fused_native_group_norm_relu_27)
        .other          triton_poi_fused_native_group_norm_relu_27,@"STO_CUDA_ENTRY STV_DEFAULT"
triton_poi_fused_native_group_norm_relu_27:
.text.triton_poi_fused_native_group_norm_relu_27:
[----:B------:R-:W-:Y:S01]  /*0000*/  LDC R1, c[0x0][0x28] ;  /* 0x00000a00ff017b82 */ /* 0x000fe20000000800 */
[----:B------:R-:W1:Y:S07]  /*0010*/  S2R R0, SR_TID.X ;  /* 0x0000000000007919 */ /* 0x000e6e0000002100 */
[----:B------:R-:W2:Y:S01]  /*0020*/  LDC.64 R6, c[0x0][0x220] ;  /* 0x00008800ff067b82 */ /* 0x000ea20000000a00 */
[----:B------:R-:W-:Y:S01]  /*0030*/  ULDC.64 UR4, c[0x0][0x208] ;  /* 0x0000820000047ab9 */ /* 0x000fe20000000a00 */
[----:B------:R-:W3:Y:S06]  /*0040*/  S2R R5, SR_CTAID.X ;  /* 0x0000000000057919 */ /* 0x000eec0000002500 */
[----:B------:R-:W4:Y:S08]  /*0050*/  LDC.64 R10, c[0x0][0x218] ;  /* 0x00008600ff0a7b82 */ /* 0x000f300000000a00 */
[----:B------:R-:W5:Y:S08]  /*0060*/  LDC.64 R8, c[0x0][0x210] ;  /* 0x00008400ff087b82 */ /* 0x000f700000000a00 */
[----:B------:R-:W2:Y:S01]  /*0070*/  LDC.64 R14, c[0x0][0x228] ;  /* 0x00008a00ff0e7b82 */ /* 0x000ea20000000a00 */
[----:B-1----:R-:W-:Y:S01]  /*0080*/  IMAD.SHL.U32 R0, R0, 0x2, RZ ;  /* 0x0000000200007824 */ /* 0x002fe200078e00ff */
[----:B---3--:R-:W-:-:S04]  /*0090*/  SHF.R.S32.HI R3, RZ, 0x17, R5 ;  /* 0x00000017ff037819 */ /* 0x008fc80000011405 */
[----:B------:R-:W-:Y:S02]  /*00a0*/  LOP3.LUT R0, R0, 0xfe, RZ, 0xc0, !PT ;  /* 0x000000fe00007812 */ /* 0x000fe400078ec0ff */
[----:B------:R-:W-:-:S03]  /*00b0*/  SGXT R3, R3, 0x1 ;  /* 0x000000010303781a */ /* 0x000fc60000000200 */
[----:B------:R-:W-:-:S05]  /*00c0*/  IMAD R0, R5, 0x100, R0 ;  /* 0x0000010005007824 */ /* 0x000fca00078e0200 */
[CC--:B------:R-:W-:Y:S02]  /*00d0*/  LEA.HI R2, R3.reuse, R0.reuse, RZ, 0x8 ;  /* 0x0000000003027211 */ /* 0x0c0fe400078f40ff */
[----:B------:R-:W-:Y:S02]  /*00e0*/  LEA.HI R3, R3, R0, RZ, 0xe ;  /* 0x0000000003037211 */ /* 0x000fe400078f70ff */
[----:B------:R-:W-:Y:S02]  /*00f0*/  LOP3.LUT R5, R2, 0xffffff00, RZ, 0xc0, !PT ;  /* 0xffffff0002057812 */ /* 0x000fe400078ec0ff */
[----:B------:R-:W-:-:S03]  /*0100*/  SHF.R.S32.HI R3, RZ, 0xe, R3 ;  /* 0x0000000eff037819 */ /* 0x000fc60000011403 */
[----:B------:R-:W-:-:S05]  /*0110*/  IMAD.IADD R2, R0, 0x1, -R5 ;  /* 0x0000000100027824 */ /* 0x000fca00078e0a05 */
[----:B------:R-:W-:-:S04]  /*0120*/  PRMT R4, R2, 0x9910, RZ ;  /* 0x0000991002047816 */ /* 0x000fc800000000ff */
[----:B------:R-:W-:-:S04]  /*0130*/  SHF.R.S32.HI R4, RZ, 0xf, R4 ;  /* 0x0000000fff047819 */ /* 0x000fc80000011404 */
[----:B------:R-:W-:-:S04]  /*0140*/  LOP3.LUT R5, R4, 0xffff, RZ, 0xc0, !PT ;  /* 0x0000ffff04057812 */ /* 0x000fc800078ec0ff */
[----:B------:R-:W-:-:S04]  /*0150*/  LEA.HI R4, R5, R2, RZ, 0x15 ;  /* 0x0000000205047211 */ /* 0x000fc800078fa8ff */
[----:B------:R-:W-:-:S04]  /*0160*/  PRMT R4, R4, 0x9910, RZ ;  /* 0x0000991004047816 */ /* 0x000fc800000000ff */
[----:B------:R-:W-:-:S04]  /*0170*/  SHF.R.S32.HI R4, RZ, 0x5, R4 ;  /* 0x00000005ff047819 */ /* 0x000fc80000011404 */
[----:B------:R-:W-:-:S05]  /*0180*/  PRMT R4, R4, 0x9910, RZ ;  /* 0x0000991004047816 */ /* 0x000fca00000000ff */
[----:B------:R-:W-:Y:S02]  /*0190*/  IMAD R3, R3, 0x8, R4 ;  /* 0x0000000803037824 */ /* 0x000fe400078e0204 */
[----:B------:R-:W1:Y:S02]  /*01a0*/  LDC.64 R4, c[0x0][0x230] ;  /* 0x00008c00ff047b82 */ /* 0x000e640000000a00 */
[----:B--2---:R-:W-:-:S06]  /*01b0*/  IMAD.WIDE R12, R3, 0x4, R6 ;  /* 0x00000004030c7825 */ /* 0x004fcc00078e0206 */
[----:B------:R-:W2:Y:S01]  /*01c0*/  LDG.E.EL R12, desc[UR4][R12.64] ;  /* 0x000000040c0c7981 */ /* 0x000ea2000c2e1900 */
[----:B----4-:R-:W-:-:S04]  /*01d0*/  IMAD.WIDE R10, R3, 0x4, R10 ;  /* 0x00000004030a7825 */ /* 0x010fc800078e020a */
[----:B-----5:R-:W-:Y:S02]  /*01e0*/  IMAD.WIDE R6, R0, 0x4, R8 ;  /* 0x0000000400067825 */ /* 0x020fe400078e0208 */
[----:B------:R-:W3:Y:S04]  /*01f0*/  LDG.E.EL R10, desc[UR4][R10.64] ;  /* 0x000000040a0a7981 */ /* 0x000ee8000c2e1900 */
[----:B------:R-:W3:Y:S01]  /*0200*/  LDG.E.64 R6, desc[UR4][R6.64] ;  /* 0x0000000406067981 */ /* 0x000ee2000c1e1b00 */
[----:B0-----:R-:W-:-:S04]  /*0210*/  IMAD.WIDE R8, R2, 0x4, R14 ;  /* 0x0000000402087825 */ /* 0x001fc800078e020e */
[----:B-1----:R-:W-:Y:S02]  /*0220*/  IMAD.WIDE R4, R2, 0x4, R4 ;  /* 0x0000000402047825 */ /* 0x002fe400078e0204 */
[----:B------:R-:W4:Y:S04]  /*0230*/  LDG.E.EL.64 R2, desc[UR4][R8.64] ;  /* 0x0000000408027981 */ /* 0x000f28000c2e1b00 */
[----:B------:R-:W4:Y:S01]  /*0240*/  LDG.E.EL.64 R4, desc[UR4][R4.64] ;  /* 0x0000000404047981 */ /* 0x000f22000c2e1b00 */
[----:B------:R-:W-:-:S04]  /*0250*/  IMAD.MOV.U32 R15, RZ, RZ, 0x3a000000 ;  /* 0x3a000000ff0f7424 */ /* 0x000fc800078e00ff */
[----:B--2---:R-:W-:Y:S02]  /*0260*/  FFMA R14, R12, R15, 9.9999997473787516356e-06 ;  /* 0x3727c5ac0c0e7423 */ /* 0x004fe4000000000f */
[----:B------:R-:W0:Y:S04]  /*0270*/  LDC.64 R12, c[0x0][0x238] ;  /* 0x00008e00ff0c7b82 */ /* 0x000e280000000a00 */
[----:B------:R-:W1:Y:S01]  /*0280*/  MUFU.RSQ R14, R14 ;  /* 0x0000000e000e7308 */ /* 0x000e620000001400 */
[--C-:B---3--:R-:W-:Y:S01]  /*0290*/  FADD R15, R6, -R10.reuse ;  /* 0x8000000a060f7221 */ /* 0x108fe20000000000 */
[----:B------:R-:W-:-:S03]  /*02a0*/  FADD R11, R7, -R10 ;  /* 0x8000000a070b7221 */ /* 0x000fc60000000000 */
[C---:B-1----:R-:W-:Y:S01]  /*02b0*/  FMUL R15, R14.reuse, R15 ;  /* 0x0000000f0e0f7220 */ /* 0x042fe20000400000 */
[----:B------:R-:W-:-:S03]  /*02c0*/  FMUL R6, R14, R11 ;  /* 0x0000000b0e067220 */ /* 0x000fc60000400000 */
[----:B----4-:R-:W-:Y:S01]  /*02d0*/  FFMA R15, R2, R15, R4 ;  /* 0x0000000f020f7223 */ /* 0x010fe20000000004 */
[----:B------:R-:W-:Y:S01]  /*02e0*/  FFMA R6, R3, R6, R5 ;  /* 0x0000000603067223 */ /* 0x000fe20000000005 */
[----:B0-----:R-:W-:-:S03]  /*02f0*/  IMAD.WIDE R2, R0, 0x4, R12 ;  /* 0x0000000400027825 */ /* 0x001fc600078e020c */
[C---:B------:R-:W-:Y:S02]  /*0300*/  FSETP.GEU.AND P0, PT, R15.reuse, RZ, PT ;  /* 0x000000ff0f00720b */ /* 0x040fe40003f0e000 */
[C---:B------:R-:W-:Y:S02]  /*0310*/  FSETP.GEU.AND P1, PT, R6.reuse, RZ, PT ;  /* 0x000000ff0600720b */ /* 0x040fe40003f2e000 */
[----:B------:R-:W-:Y:S02]  /*0320*/  FSEL R4, R15, RZ, P0 ;  /* 0x000000ff0f047208 */ /* 0x000fe40000000000 */
[----:B------:R-:W-:-:S05]  /*0330*/  FSEL R5, R6, RZ, P1 ;  /* 0x000000ff06057208 */ /* 0x000fca0000800000 */
[----:B------:R-:W-:Y:S01]  /*0340*/  STG.E.64 desc[UR4][R2.64], R4 ;  /* 0x0000000402007986 */ /* 0x000fe2000c101b04 */
[----:B------:R-:W-:Y:S05]  /*0350*/  EXIT ;  /* 0x000000000000794d */ /* 0x000fea0003800000 */
.L_x_0:
[----:B------:R-:W-:-:S00]  /*0360*/  BRA `(.L_x_0) ;  /* 0xfffffffc00fc7947 */ /* 0x000fc0000383ffff */
[----:B------:R-:W-:-:S00]  /*0370*/  NOP ;  /* 0x0000000000007918 */ /* 0x000fc00000000000 */
        /* <DEDUP_REMOVED lines=8> */
.L_x_1:


//--------------------- .nv.global.init           --------------------------
	.section	.nv.global.init,"aw",@progbits
.nv.global.init:
	.type		_$_str,@object
	.size		_$_str,(.L_0 - _$_str)
_$_str:
        /*0000*/ 	.byte	0x5f, 0x5f, 0x43, 0x55, 0x44, 0x41, 0x5f, 0x46, 0x54, 0x5a, 0x00
.L_0:


//--------------------- .nv.constant0.triton_poi_fused_native_group_norm_relu_27 --------------------------
	.section	.nv.constant0.triton_poi_fused_native_group_norm_relu_27,"a",@progbits
	.sectionflags	@""
	.align	4
.nv.constant0.triton_poi_fused_native_group_norm_relu_27:
	.zero		580
